//
// Generated by NVIDIA NVVM Compiler
//
// Compiler Build ID: CL-36424714
// Cuda compilation tools, release 13.0, V13.0.88
// Based on NVVM 20.0.0
//

.version 9.0
.target sm_100
.address_size 64

	// .globl	_Z15matrixMulKernelPfS_S_iii

.visible .entry _Z15matrixMulKernelPfS_S_iii(
	.param .u64 .ptr .align 1 _Z15matrixMulKernelPfS_S_iii_param_0,
	.param .u64 .ptr .align 1 _Z15matrixMulKernelPfS_S_iii_param_1,
	.param .u64 .ptr .align 1 _Z15matrixMulKernelPfS_S_iii_param_2,
	.param .u32 _Z15matrixMulKernelPfS_S_iii_param_3,
	.param .u32 _Z15matrixMulKernelPfS_S_iii_param_4,
	.param .u32 _Z15matrixMulKernelPfS_S_iii_param_5
)
{
	.reg .pred 	%p<13>;
	.reg .b32 	%r<41>;
	.reg .b32 	%f<68>;
	.reg .b64 	%rd<53>;

	ld.param.u64 	%rd7, [_Z15matrixMulKernelPfS_S_iii_param_0];
	ld.param.u64 	%rd8, [_Z15matrixMulKernelPfS_S_iii_param_1];
	ld.param.u64 	%rd6, [_Z15matrixMulKernelPfS_S_iii_param_2];
	ld.param.u32 	%r20, [_Z15matrixMulKernelPfS_S_iii_param_3];
	ld.param.u32 	%r18, [_Z15matrixMulKernelPfS_S_iii_param_4];
	ld.param.u32 	%r19, [_Z15matrixMulKernelPfS_S_iii_param_5];
	cvta.to.global.u64 	%rd1, %rd8;
	cvta.to.global.u64 	%rd2, %rd7;
	mov.u32 	%r21, %ctaid.y;
	mov.u32 	%r22, %ntid.y;
	mov.u32 	%r23, %tid.y;
	mad.lo.s32 	%r1, %r21, %r22, %r23;
	mov.u32 	%r24, %ctaid.x;
	mov.u32 	%r25, %ntid.x;
	mov.u32 	%r26, %tid.x;
	mad.lo.s32 	%r2, %r24, %r25, %r26;
	setp.ge.s32 	%p1, %r1, %r20;
	setp.ge.s32 	%p2, %r2, %r18;
	or.pred  	%p3, %p1, %p2;
	@%p3 bra 	$L__BB0_14;
	setp.lt.s32 	%p4, %r19, 1;
	mov.f32 	%f67, 0f00000000;
	@%p4 bra 	$L__BB0_13;
	mul.lo.s32 	%r3, %r19, %r1;
	and.b32  	%r4, %r19, 7;
	setp.lt.u32 	%p5, %r19, 8;
	mov.f32 	%f67, 0f00000000;
	mov.b32 	%r39, 0;
	@%p5 bra 	$L__BB0_5;
	and.b32  	%r39, %r19, 2147483640;
	neg.s32 	%r37, %r39;
	shl.b32 	%r7, %r18, 3;
	mul.wide.u32 	%rd9, %r3, 4;
	add.s64 	%rd10, %rd9, %rd2;
	add.s64 	%rd52, %rd10, 16;
	mov.f32 	%f67, 0f00000000;
	mul.wide.s32 	%rd13, %r18, 4;
	mov.u32 	%r36, %r2;
$L__BB0_4:
	.pragma "nounroll";
	ld.global.f32 	%f17, [%rd52+-16];
	mul.wide.s32 	%rd11, %r36, 4;
	add.s64 	%rd12, %rd1, %rd11;
	ld.global.f32 	%f18, [%rd12];
	fma.rn.f32 	%f19, %f17, %f18, %f67;
	ld.global.f32 	%f20, [%rd52+-12];
	add.s64 	%rd14, %rd12, %rd13;
	ld.global.f32 	%f21, [%rd14];
	fma.rn.f32 	%f22, %f20, %f21, %f19;
	ld.global.f32 	%f23, [%rd52+-8];
	add.s64 	%rd15, %rd14, %rd13;
	ld.global.f32 	%f24, [%rd15];
	fma.rn.f32 	%f25, %f23, %f24, %f22;
	ld.global.f32 	%f26, [%rd52+-4];
	add.s64 	%rd16, %rd15, %rd13;
	ld.global.f32 	%f27, [%rd16];
	fma.rn.f32 	%f28, %f26, %f27, %f25;
	ld.global.f32 	%f29, [%rd52];
	add.s64 	%rd17, %rd16, %rd13;
	ld.global.f32 	%f30, [%rd17];
	fma.rn.f32 	%f31, %f29, %f30, %f28;
	ld.global.f32 	%f32, [%rd52+4];
	add.s64 	%rd18, %rd17, %rd13;
	ld.global.f32 	%f33, [%rd18];
	fma.rn.f32 	%f34, %f32, %f33, %f31;
	ld.global.f32 	%f35, [%rd52+8];
	add.s64 	%rd19, %rd18, %rd13;
	ld.global.f32 	%f36, [%rd19];
	fma.rn.f32 	%f37, %f35, %f36, %f34;
	ld.global.f32 	%f38, [%rd52+12];
	add.s64 	%rd20, %rd19, %rd13;
	ld.global.f32 	%f39, [%rd20];
	fma.rn.f32 	%f67, %f38, %f39, %f37;
	add.s32 	%r37, %r37, 8;
	add.s32 	%r36, %r36, %r7;
	add.s64 	%rd52, %rd52, 32;
	setp.ne.s32 	%p6, %r37, 0;
	@%p6 bra 	$L__BB0_4;
$L__BB0_5:
	setp.eq.s32 	%p7, %r4, 0;
	@%p7 bra 	$L__BB0_13;
	and.b32  	%r13, %r19, 3;
	setp.lt.u32 	%p8, %r4, 4;
	@%p8 bra 	$L__BB0_8;
	add.s32 	%r28, %r39, %r3;
	mul.wide.u32 	%rd21, %r28, 4;
	add.s64 	%rd22, %rd2, %rd21;
	ld.global.f32 	%f41, [%rd22];
	mad.lo.s32 	%r29, %r39, %r18, %r2;
	mul.wide.s32 	%rd23, %r29, 4;
	add.s64 	%rd24, %rd1, %rd23;
	ld.global.f32 	%f42, [%rd24];
	fma.rn.f32 	%f43, %f41, %f42, %f67;
	cvt.u64.u32 	%rd25, %r3;
	cvt.u64.u32 	%rd26, %r39;
	add.s64 	%rd27, %rd26, %rd25;
	shl.b64 	%rd28, %rd27, 2;
	add.s64 	%rd29, %rd2, %rd28;
	ld.global.f32 	%f44, [%rd29+4];
	mul.wide.s32 	%rd30, %r18, 4;
	add.s64 	%rd31, %rd24, %rd30;
	ld.global.f32 	%f45, [%rd31];
	fma.rn.f32 	%f46, %f44, %f45, %f43;
	ld.global.f32 	%f47, [%rd29+8];
	add.s64 	%rd32, %rd31, %rd30;
	ld.global.f32 	%f48, [%rd32];
	fma.rn.f32 	%f49, %f47, %f48, %f46;
	ld.global.f32 	%f50, [%rd29+12];
	add.s64 	%rd33, %rd32, %rd30;
	ld.global.f32 	%f51, [%rd33];
	fma.rn.f32 	%f67, %f50, %f51, %f49;
	add.s32 	%r39, %r39, 4;
$L__BB0_8:
	setp.eq.s32 	%p9, %r13, 0;
	@%p9 bra 	$L__BB0_13;
	setp.eq.s32 	%p10, %r13, 1;
	@%p10 bra 	$L__BB0_11;
	add.s32 	%r30, %r39, %r3;
	mul.wide.u32 	%rd34, %r30, 4;
	add.s64 	%rd35, %rd2, %rd34;
	ld.global.f32 	%f53, [%rd35];
	mad.lo.s32 	%r31, %r39, %r18, %r2;
	mul.wide.s32 	%rd36, %r31, 4;
	add.s64 	%rd37, %rd1, %rd36;
	ld.global.f32 	%f54, [%rd37];
	fma.rn.f32 	%f55, %f53, %f54, %f67;
	cvt.u64.u32 	%rd38, %r3;
	cvt.u64.u32 	%rd39, %r39;
	add.s64 	%rd40, %rd39, %rd38;
	shl.b64 	%rd41, %rd40, 2;
	add.s64 	%rd42, %rd2, %rd41;
	ld.global.f32 	%f56, [%rd42+4];
	mul.wide.s32 	%rd43, %r18, 4;
	add.s64 	%rd44, %rd37, %rd43;
	ld.global.f32 	%f57, [%rd44];
	fma.rn.f32 	%f67, %f56, %f57, %f55;
	add.s32 	%r39, %r39, 2;
$L__BB0_11:
	and.b32  	%r32, %r19, 1;
	setp.eq.b32 	%p11, %r32, 1;
	not.pred 	%p12, %p11;
	@%p12 bra 	$L__BB0_13;
	add.s32 	%r33, %r39, %r3;
	mul.wide.u32 	%rd45, %r33, 4;
	add.s64 	%rd46, %rd2, %rd45;
	ld.global.f32 	%f58, [%rd46];
	mad.lo.s32 	%r34, %r39, %r18, %r2;
	mul.wide.s32 	%rd47, %r34, 4;
	add.s64 	%rd48, %rd1, %rd47;
	ld.global.f32 	%f59, [%rd48];
	fma.rn.f32 	%f67, %f58, %f59, %f67;
$L__BB0_13:
	mad.lo.s32 	%r35, %r18, %r1, %r2;
	cvta.to.global.u64 	%rd49, %rd6;
	mul.wide.s32 	%rd50, %r35, 4;
	add.s64 	%rd51, %rd49, %rd50;
	st.global.f32 	[%rd51], %f67;
$L__BB0_14:
	ret;

}


// ===== COMPILED SASS (sm_100) =====

	.target	sm_100

	.elftype	@"ET_EXEC"


//--------------------- .note.nv.tkinfo           --------------------------
	.section	.note.nv.tkinfo,"",@"SHT_NOTE"
	.sectionflags	@"SHF_NOTE_NV_TKINFO"
	.tkinfo
        /*0018*/ 	.word	0x00000002
        /*0030*/ 	.string	""
        /*0030*/ 	.string	"ptxas"
        /*0030*/ 	.string	"Cuda compilation tools, release 13.0, V13.0.88"
        /*0030*/ 	.string	"Build cuda_13.0.r13.0/compiler.36424714_0"
        /*0030*/ 	.string	"-arch sm_100 -m 64 "



//--------------------- .note.nv.cuinfo           --------------------------
	.section	.note.nv.cuinfo,"",@"SHT_NOTE"
	.sectionflags	@"SHF_NOTE_NV_CUINFO"
        /*0018*/ 	.short	0x0002
        /*001a*/ 	.short	0x0064
        /*001c*/ 	.short	0x0082
	.zero		2


//--------------------- .nv.info                  --------------------------
	.section	.nv.info,"",@"SHT_CUDA_INFO"
	.align	4


	//----- nvinfo : EIATTR_REGCOUNT
	.align		4
        /*0000*/ 	.byte	0x04, 0x2f
        /*0002*/ 	.short	(.L_1 - .L_0)
	.align		4
.L_0:
        /*0004*/ 	.word	index@(_Z15matrixMulKernelPfS_S_iii)
        /*0008*/ 	.word	0x00000020


	//----- nvinfo : EIATTR_FRAME_SIZE
	.align		4
.L_1:
        /*000c*/ 	.byte	0x04, 0x11
        /*000e*/ 	.short	(.L_3 - .L_2)
	.align		4
.L_2:
        /*0010*/ 	.word	index@(_Z15matrixMulKernelPfS_S_iii)
        /*0014*/ 	.word	0x00000000


	//----- nvinfo : EIATTR_MIN_STACK_SIZE
	.align		4
.L_3:
        /*0018*/ 	.byte	0x04, 0x12
        /*001a*/ 	.short	(.L_5 - .L_4)
	.align		4
.L_4:
        /*001c*/ 	.word	index@(_Z15matrixMulKernelPfS_S_iii)
        /*0020*/ 	.word	0x00000000
.L_5:


//--------------------- .nv.compat                --------------------------
	.section	.nv.compat,"",@"SHT_CUDA_COMPAT_INFO"
	.align	4
        /*0000*/ 	.byte	0x02, 0x09, 0x00, 0x00, 0x02, 0x02, 0x01, 0x00, 0x02, 0x05, 0x05, 0x00, 0x03, 0x07, 0x01, 0x01
        /*0010*/ 	.byte	0x02, 0x03, 0x00, 0x00, 0x02, 0x06, 0x01, 0x00, 0x04, 0x0b, 0x08, 0x00, 0x09, 0x00, 0x00, 0x00
        /*0020*/ 	.byte	0x00, 0x00, 0x00, 0x00


//--------------------- .nv.info._Z15matrixMulKernelPfS_S_iii --------------------------
	.section	.nv.info._Z15matrixMulKernelPfS_S_iii,"",@"SHT_CUDA_INFO"
	.sectionflags	@""
	.align	4


	//----- nvinfo : EIATTR_CUDA_API_VERSION
	.align		4
        /*0000*/ 	.byte	0x04, 0x37
        /*0002*/ 	.short	(.L_7 - .L_6)
.L_6:
        /*0004*/ 	.word	0x00000082


	//----- nvinfo : EIATTR_KPARAM_INFO
	.align		4
.L_7:
        /*0008*/ 	.byte	0x04, 0x17
        /*000a*/ 	.short	(.L_9 - .L_8)
.L_8:
        /*000c*/ 	.word	0x00000000
        /*0010*/ 	.short	0x0005
        /*0012*/ 	.short	0x0020
        /*0014*/ 	.byte	0x00, 0xf0, 0x11, 0x00


	//----- nvinfo : EIATTR_KPARAM_INFO
	.align		4
.L_9:
        /*0018*/ 	.byte	0x04, 0x17
        /*001a*/ 	.short	(.L_11 - .L_10)
.L_10:
        /*001c*/ 	.word	0x00000000
        /*0020*/ 	.short	0x0004
        /*0022*/ 	.short	0x001c
        /*0024*/ 	.byte	0x00, 0xf0, 0x11, 0x00


	//----- nvinfo : EIATTR_KPARAM_INFO
	.align		4
.L_11:
        /*0028*/ 	.byte	0x04, 0x17
        /*002a*/ 	.short	(.L_13 - .L_12)
.L_12:
        /*002c*/ 	.word	0x00000000
        /*0030*/ 	.short	0x0003
        /*0032*/ 	.short	0x0018
        /*0034*/ 	.byte	0x00, 0xf0, 0x11, 0x00


	//----- nvinfo : EIATTR_KPARAM_INFO
	.align		4
.L_13:
        /*0038*/ 	.byte	0x04, 0x17
        /*003a*/ 	.short	(.L_15 - .L_14)
.L_14:
        /*003c*/ 	.word	0x00000000
        /*0040*/ 	.short	0x0002
        /*0042*/ 	.short	0x0010
        /*0044*/ 	.byte	0x00, 0xf5, 0x21, 0x00


	//----- nvinfo : EIATTR_KPARAM_INFO
	.align		4
.L_15:
        /*0048*/ 	.byte	0x04, 0x17
        /*004a*/ 	.short	(.L_17 - .L_16)
.L_16:
        /*004c*/ 	.word	0x00000000
        /*0050*/ 	.short	0x0001
        /*0052*/ 	.short	0x0008
        /*0054*/ 	.byte	0x00, 0xf5, 0x21, 0x00


	//----- nvinfo : EIATTR_KPARAM_INFO
	.align		4
.L_17:
        /*0058*/ 	.byte	0x04, 0x17
        /*005a*/ 	.short	(.L_19 - .L_18)
.L_18:
        /*005c*/ 	.word	0x00000000
        /*0060*/ 	.short	0x0000
        /*0062*/ 	.short	0x0000
        /*0064*/ 	.byte	0x00, 0xf5, 0x21, 0x00


	//----- nvinfo : EIATTR_SPARSE_MMA_MASK
	.align		4
.L_19:
        /*0068*/ 	.byte	0x03, 0x50
        /*006a*/ 	.short	0x0000


	//----- nvinfo : EIATTR_MAXREG_COUNT
	.align		4
        /*006c*/ 	.byte	0x03, 0x1b
        /*006e*/ 	.short	0x00ff


	//----- nvinfo : EIATTR_MERCURY_ISA_VERSION
	.align		4
        /*0070*/ 	.byte	0x03, 0x5f
        /*0072*/ 	.short	0x0101


	//----- nvinfo : EIATTR_VRC_CTA_INIT_COUNT
	.align		4
        /*0074*/ 	.byte	0x02, 0x4a
	.zero		1
	.zero		1


	//----- nvinfo : EIATTR_EXIT_INSTR_OFFSETS
	.align		4
        /*0078*/ 	.byte	0x04, 0x1c
        /*007a*/ 	.short	(.L_21 - .L_20)


	//   ....[0]....
.L_20:
        /*007c*/ 	.word	0x000000c0


	//   ....[1]....
        /*0080*/ 	.word	0x000008e0


	//----- nvinfo : EIATTR_CBANK_PARAM_SIZE
	.align		4
.L_21:
        /*0084*/ 	.byte	0x03, 0x19
        /*0086*/ 	.short	0x0024


	//----- nvinfo : EIATTR_PARAM_CBANK
	.align		4
        /*0088*/ 	.byte	0x04, 0x0a
        /*008a*/ 	.short	(.L_23 - .L_22)
	.align		4
.L_22:
        /*008c*/ 	.word	index@(.nv.constant0._Z15matrixMulKernelPfS_S_iii)
        /*0090*/ 	.short	0x0380
        /*0092*/ 	.short	0x0024


	//----- nvinfo : EIATTR_SW_WAR
	.align		4
.L_23:
        /*0094*/ 	.byte	0x04, 0x36
        /*0096*/ 	.short	(.L_25 - .L_24)
.L_24:
        /*0098*/ 	.word	0x00000008
.L_25:


//--------------------- .nv.callgraph             --------------------------
	.section	.nv.callgraph,"",@"SHT_CUDA_CALLGRAPH"
	.align	4
	.sectionentsize	8
	.align		4
        /*0000*/ 	.word	0x00000000
	.align		4
        /*0004*/ 	.word	0xffffffff
	.align		4
        /*0008*/ 	.word	0x00000000
	.align		4
        /*000c*/ 	.word	0xfffffffe
	.align		4
        /*0010*/ 	.word	0x00000000
	.align		4
        /*0014*/ 	.word	0xfffffffd
	.align		4
        /*0018*/ 	.word	0x00000000
	.align		4
        /*001c*/ 	.word	0xfffffffc


//--------------------- .text._Z15matrixMulKernelPfS_S_iii --------------------------
	.section	.text._Z15matrixMulKernelPfS_S_iii,"ax",@progbits
	.align	128
        .global         _Z15matrixMulKernelPfS_S_iii
        .type           _Z15matrixMulKernelPfS_S_iii,@function
        .size           _Z15matrixMulKernelPfS_S_iii,(.L_x_5 - _Z15matrixMulKernelPfS_S_iii)
        .other          _Z15matrixMulKernelPfS_S_iii,@"STO_CUDA_ENTRY STV_DEFAULT"
_Z15matrixMulKernelPfS_S_iii:
.text._Z15matrixMulKernelPfS_S_iii:
[----:B------:R-:W-:Y:S01]  /*0000*/  LDC R1, c[0x0][0x37c] ;  /* 0x0000df00ff017b82 */ /* 0x000fe20000000800 */
[----:B------:R-:W0:Y:S07]  /*0010*/  S2R R5, SR_TID.X ;  /* 0x0000000000057919 */ /* 0x000e2e0000002100 */
[----:B------:R-:W1:Y:S01]  /*0020*/  LDC R19, c[0x0][0x364] ;  /* 0x0000d900ff137b82 */ /* 0x000e620000000800 */
[----:B------:R-:W1:Y:S07]  /*0030*/  S2R R4, SR_TID.Y ;  /* 0x0000000000047919 */ /* 0x000e6e0000002200 */
[----:B------:R-:W0:Y:S08]  /*0040*/  S2UR UR5, SR_CTAID.X ;  /* 0x00000000000579c3 */ /* 0x000e300000002500 */
[----:B------:R-:W0:Y:S08]  /*0050*/  LDC R0, c[0x0][0x360] ;  /* 0x0000d800ff007b82 */ /* 0x000e300000000800 */
[----:B------:R-:W1:Y:S08]  /*0060*/  S2UR UR4, SR_CTAID.Y ;  /* 0x00000000000479c3 */ /* 0x000e700000002600 */
[----:B------:R-:W2:Y:S01]  /*0070*/  LDC.64 R2, c[0x0][0x398] ;  /* 0x0000e600ff027b82 */ /* 0x000ea20000000a00 */
[----:B0-----:R-:W-:-:S02]  /*0080*/  IMAD R0, R0, UR5, R5 ;  /* 0x0000000500007c24 */ /* 0x001fc4000f8e0205 */
[----:B-1----:R-:W-:-:S03]  /*0090*/  IMAD R19, R19, UR4, R4 ;  /* 0x0000000413137c24 */ /* 0x002fc6000f8e0204 */
[----:B--2---:R-:W-:-:S04]  /*00a0*/  ISETP.GE.AND P0, PT, R0, R3, PT ;  /* 0x000000030000720c */ /* 0x004fc80003f06270 */
[----:B------:R-:W-:-:S13]  /*00b0*/  ISETP.GE.OR P0, PT, R19, R2, P0 ;  /* 0x000000021300720c */ /* 0x000fda0000706670 */
[----:B------:R-:W-:Y:S05]  /*00c0*/  @P0 EXIT ;  /* 0x000000000000094d */ /* 0x000fea0003800000 */
[----:B------:R-:W0:Y:S01]  /*00d0*/  LDC R2, c[0x0][0x3a0] ;  /* 0x0000e800ff027b82 */ /* 0x000e220000000800 */
[----:B------:R-:W1:Y:S01]  /*00e0*/  LDCU.64 UR4, c[0x0][0x358] ;  /* 0x00006b00ff0477ac */ /* 0x000e620008000a00 */
[----:B------:R-:W-:Y:S01]  /*00f0*/  HFMA2 R24, -RZ, RZ, 0, 0 ;  /* 0x00000000ff187431 */ /* 0x000fe200000001ff */
[----:B0-----:R-:W-:-:S13]  /*0100*/  ISETP.GE.AND P0, PT, R2, 0x1, PT ;  /* 0x000000010200780c */ /* 0x001fda0003f06270 */
[----:B-1----:R-:W-:Y:S05]  /*0110*/  @!P0 BRA `(.L_x_0) ;  /* 0x0000000400e08947 */ /* 0x002fea0003800000 */
[C---:B------:R-:W-:Y:S01]  /*0120*/  ISETP.GE.U32.AND P1, PT, R2.reuse, 0x8, PT ;  /* 0x000000080200780c */ /* 0x040fe20003f26070 */
[----:B------:R-:W-:Y:S01]  /*0130*/  IMAD R20, R19, R2, RZ ;  /* 0x0000000213147224 */ /* 0x000fe200078e02ff */
[----:B------:R-:W-:Y:S02]  /*0140*/  LOP3.LUT R27, R2, 0x7, RZ, 0xc0, !PT ;  /* 0x00000007021b7812 */ /* 0x000fe400078ec0ff */
[----:B------:R-:W-:Y:S02]  /*0150*/  MOV R24, RZ ;  /* 0x000000ff00187202 */ /* 0x000fe40000000f00 */
[----:B------:R-:W-:Y:S02]  /*0160*/  ISETP.NE.AND P0, PT, R27, RZ, PT ;  /* 0x000000ff1b00720c */ /* 0x000fe40003f05270 */
[----:B------:R-:W-:-:S05]  /*0170*/  MOV R21, RZ ;  /* 0x000000ff00157202 */ /* 0x000fca0000000f00 */
[----:B------:R-:W-:Y:S06]  /*0180*/  @!P1 BRA `(.L_x_1) ;  /* 0x0000000000c49947 */ /* 0x000fec0003800000 */
[----:B------:R-:W0:Y:S01]  /*0190*/  LDC.64 R4, c[0x0][0x380] ;  /* 0x0000e000ff047b82 */ /* 0x000e220000000a00 */
[----:B------:R-:W-:Y:S02]  /*01a0*/  LOP3.LUT R21, R2, 0x7ffffff8, RZ, 0xc0, !PT ;  /* 0x7ffffff802157812 */ /* 0x000fe400078ec0ff */
[----:B------:R-:W-:Y:S02]  /*01b0*/  MOV R24, RZ ;  /* 0x000000ff00187202 */ /* 0x000fe40000000f00 */
[----:B------:R-:W-:Y:S02]  /*01c0*/  MOV R18, R0 ;  /* 0x0000000000127202 */ /* 0x000fe40000000f00 */
[----:B------:R-:W-:Y:S01]  /*01d0*/  IADD3 R22, PT, PT, -R21, RZ, RZ ;  /* 0x000000ff15167210 */ /* 0x000fe20007ffe1ff */
[----:B0-----:R-:W-:-:S03]  /*01e0*/  IMAD.WIDE.U32 R4, R20, 0x4, R4 ;  /* 0x0000000414047825 */ /* 0x001fc600078e0004 */
[----:B------:R-:W-:-:S04]  /*01f0*/  IADD3 R6, P1, PT, R4, 0x10, RZ ;  /* 0x0000001004067810 */ /* 0x000fc80007f3e0ff */
[----:B------:R-:W-:-:S09]  /*0200*/  IADD3.X R7, PT, PT, RZ, R5, RZ, P1, !PT ;  /* 0x00000005ff077210 */ /* 0x000fd20000ffe4ff */
.L_x_2:
[----:B------:R-:W0:Y:S01]  /*0210*/  LDC.64 R16, c[0x0][0x388] ;  /* 0x0000e200ff107b82 */ /* 0x000e220000000a00 */
[----:B------:R-:W-:Y:S02]  /*0220*/  MOV R4, R6 ;  /* 0x0000000600047202 */ /* 0x000fe40000000f00 */
[----:B------:R-:W-:-:S05]  /*0230*/  MOV R5, R7 ;  /* 0x0000000700057202 */ /* 0x000fca0000000f00 */
[----:B------:R-:W2:Y:S04]  /*0240*/  LDG.E R25, desc[UR4][R4.64+-0x10] ;  /* 0xfffff00404197981 */ /* 0x000ea8000c1e1900 */
[----:B------:R-:W3:Y:S04]  /*0250*/  LDG.E R23, desc[UR4][R4.64+-0xc] ;  /* 0xfffff40404177981 */ /* 0x000ee8000c1e1900 */
[----:B------:R-:W4:Y:S04]  /*0260*/  LDG.E R29, desc[UR4][R4.64+-0x8] ;  /* 0xfffff804041d7981 */ /* 0x000f28000c1e1900 */
[----:B------:R-:W5:Y:S01]  /*0270*/  LDG.E R28, desc[UR4][R4.64+-0x4] ;  /* 0xfffffc04041c7981 */ /* 0x000f62000c1e1900 */
[----:B0-----:R-:W-:-:S05]  /*0280*/  IMAD.WIDE R16, R18, 0x4, R16 ;  /* 0x0000000412107825 */ /* 0x001fca00078e0210 */
[----:B------:R0:W2:Y:S01]  /*0290*/  LDG.E R26, desc[UR4][R16.64] ;  /* 0x00000004101a7981 */ /* 0x0000a2000c1e1900 */
[----:B------:R-:W-:-:S04]  /*02a0*/  IMAD.WIDE R14, R3, 0x4, R16 ;  /* 0x00000004030e7825 */ /* 0x000fc800078e0210 */
[C---:B------:R-:W-:Y:S02]  /*02b0*/  IMAD.WIDE R6, R3.reuse, 0x4, R14 ;  /* 0x0000000403067825 */ /* 0x040fe400078e020e */
[----:B------:R-:W3:Y:S02]  /*02c0*/  LDG.E R14, desc[UR4][R14.64] ;  /* 0x000000040e0e7981 */ /* 0x000ee4000c1e1900 */
[C---:B------:R-:W-:Y:S02]  /*02d0*/  IMAD.WIDE R10, R3.reuse, 0x4, R6 ;  /* 0x00000004030a7825 */ /* 0x040fe400078e0206 */
[----:B------:R-:W4:Y:S02]  /*02e0*/  LDG.E R6, desc[UR4][R6.64] ;  /* 0x0000000406067981 */ /* 0x000f24000c1e1900 */
[C---:B------:R-:W-:Y:S02]  /*02f0*/  IMAD.WIDE R8, R3.reuse, 0x4, R10 ;  /* 0x0000000403087825 */ /* 0x040fe400078e020a */
[----:B------:R-:W5:Y:S02]  /*0300*/  LDG.E R10, desc[UR4][R10.64] ;  /* 0x000000040a0a7981 */ /* 0x000f64000c1e1900 */
[----:B------:R-:W-:-:S02]  /*0310*/  IMAD.WIDE R12, R3, 0x4, R8 ;  /* 0x00000004030c7825 */ /* 0x000fc400078e0208 */
[----:B------:R-:W5:Y:S04]  /*0320*/  LDG.E R7, desc[UR4][R4.64] ;  /* 0x0000000404077981 */ /* 0x000f68000c1e1900 */
[----:B------:R-:W5:Y:S01]  /*0330*/  LDG.E R8, desc[UR4][R8.64] ;  /* 0x0000000408087981 */ /* 0x000f62000c1e1900 */
[----:B0-----:R-:W-:-:S03]  /*0340*/  IMAD.WIDE R16, R3, 0x4, R12 ;  /* 0x0000000403107825 */ /* 0x001fc600078e020c */
[----:B------:R-:W5:Y:S04]  /*0350*/  LDG.E R12, desc[UR4][R12.64] ;  /* 0x000000040c0c7981 */ /* 0x000f68000c1e1900 */
[----:B------:R-:W5:Y:S04]  /*0360*/  LDG.E R15, desc[UR4][R16.64] ;  /* 0x00000004100f7981 */ /* 0x000f68000c1e1900 */
[----:B------:R-:W5:Y:S04]  /*0370*/  LDG.E R9, desc[UR4][R4.64+0x4] ;  /* 0x0000040404097981 */ /* 0x000f68000c1e1900 */
[----:B------:R-:W5:Y:S01]  /*0380*/  LDG.E R11, desc[UR4][R4.64+0xc] ;  /* 0x00000c04040b7981 */ /* 0x000f62000c1e1900 */
[----:B--2---:R-:W-:Y:S01]  /*0390*/  FFMA R26, R25, R26, R24 ;  /* 0x0000001a191a7223 */ /* 0x004fe20000000018 */
[----:B------:R-:W-:-:S02]  /*03a0*/  IMAD.WIDE R24, R3, 0x4, R16 ;  /* 0x0000000403187825 */ /* 0x000fc400078e0210 */
[----:B------:R-:W2:Y:S04]  /*03b0*/  LDG.E R16, desc[UR4][R4.64+0x8] ;  /* 0x0000080404107981 */ /* 0x000ea8000c1e1900 */
[----:B------:R-:W2:Y:S01]  /*03c0*/  LDG.E R24, desc[UR4][R24.64] ;  /* 0x0000000418187981 */ /* 0x000ea2000c1e1900 */
[----:B---3--:R-:W-:Y:S01]  /*03d0*/  FFMA R14, R23, R14, R26 ;  /* 0x0000000e170e7223 */ /* 0x008fe2000000001a */
[----:B------:R-:W-:-:S03]  /*03e0*/  IADD3 R22, PT, PT, R22, 0x8, RZ ;  /* 0x0000000816167810 */ /* 0x000fc60007ffe0ff */
[----:B----4-:R-:W-:Y:S01]  /*03f0*/  FFMA R29, R29, R6, R14 ;  /* 0x000000061d1d7223 */ /* 0x010fe2000000000e */
[----:B------:R-:W-:-:S03]  /*0400*/  ISETP.NE.AND P1, PT, R22, RZ, PT ;  /* 0x000000ff1600720c */ /* 0x000fc60003f25270 */
[----:B-----5:R-:W-:Y:S01]  /*0410*/  FFMA R10, R28, R10, R29 ;  /* 0x0000000a1c0a7223 */ /* 0x020fe2000000001d */
[----:B------:R-:W-:-:S03]  /*0420*/  IADD3 R6, P2, PT, R4, 0x20, RZ ;  /* 0x0000002004067810 */ /* 0x000fc60007f5e0ff */
[----:B------:R-:W-:Y:S01]  /*0430*/  FFMA R8, R7, R8, R10 ;  /* 0x0000000807087223 */ /* 0x000fe2000000000a */
[----:B------:R-:W-:Y:S02]  /*0440*/  IADD3.X R7, PT, PT, RZ, R5, RZ, P2, !PT ;  /* 0x00000005ff077210 */ /* 0x000fe400017fe4ff */
[----:B------:R-:W-:Y:S01]  /*0450*/  LEA R18, R3, R18, 0x3 ;  /* 0x0000001203127211 */ /* 0x000fe200078e18ff */
[----:B------:R-:W-:-:S04]  /*0460*/  FFMA R9, R9, R12, R8 ;  /* 0x0000000c09097223 */ /* 0x000fc80000000008 */
[----:B--2---:R-:W-:-:S04]  /*0470*/  FFMA R16, R16, R15, R9 ;  /* 0x0000000f10107223 */ /* 0x004fc80000000009 */
[----:B------:R-:W-:Y:S01]  /*0480*/  FFMA R24, R11, R24, R16 ;  /* 0x000000180b187223 */ /* 0x000fe20000000010 */
[----:B------:R-:W-:Y:S06]  /*0490*/  @P1 BRA `(.L_x_2) ;  /* 0xfffffffc005c1947 */ /* 0x000fec000383ffff */
.L_x_1:
[----:B------:R-:W-:Y:S05]  /*04a0*/  @!P0 BRA `(.L_x_0) ;  /* 0x0000000000fc8947 */ /* 0x000fea0003800000 */
[----:B------:R-:W-:Y:S02]  /*04b0*/  ISETP.GE.U32.AND P1, PT, R27, 0x4, PT ;  /* 0x000000041b00780c */ /* 0x000fe40003f26070 */
[----:B------:R-:W-:-:S04]  /*04c0*/  LOP3.LUT R16, R2, 0x3, RZ, 0xc0, !PT ;  /* 0x0000000302107812 */ /* 0x000fc800078ec0ff */
[----:B------:R-:W-:-:S07]  /*04d0*/  ISETP.NE.AND P0, PT, R16, RZ, PT ;  /* 0x000000ff1000720c */ /* 0x000fce0003f05270 */
[----:B------:R-:W-:Y:S06]  /*04e0*/  @!P1 BRA `(.L_x_3) ;  /* 0x00000000006c9947 */ /* 0x000fec0003800000 */
[----:B------:R-:W0:Y:S01]  /*04f0*/  LDC.64 R6, c[0x0][0x388] ;  /* 0x0000e200ff067b82 */ /* 0x000e220000000a00 */
[----:B------:R-:W1:Y:S01]  /*0500*/  LDCU.64 UR6, c[0x0][0x380] ;  /* 0x00007000ff0677ac */ /* 0x000e620008000a00 */
[----:B------:R-:W-:Y:S01]  /*0510*/  IMAD R9, R21, R3, R0 ;  /* 0x0000000315097224 */ /* 0x000fe200078e0200 */
[CC--:B------:R-:W-:Y:S02]  /*0520*/  IADD3 R5, PT, PT, R20.reuse, R21.reuse, RZ ;  /* 0x0000001514057210 */ /* 0x0c0fe40007ffe0ff */
[----:B------:R-:W-:-:S03]  /*0530*/  IADD3 R10, P1, PT, R20, R21, RZ ;  /* 0x00000015140a7210 */ /* 0x000fc60007f3e0ff */
[----:B------:R-:W2:Y:S01]  /*0540*/  LDC.64 R14, c[0x0][0x380] ;  /* 0x0000e000ff0e7b82 */ /* 0x000ea20000000a00 */
[----:B0-----:R-:W-:-:S04]  /*0550*/  IMAD.WIDE R6, R9, 0x4, R6 ;  /* 0x0000000409067825 */ /* 0x001fc800078e0206 */
[----:B------:R-:W-:Y:S02]  /*0560*/  IMAD.WIDE R8, R3, 0x4, R6 ;  /* 0x0000000403087825 */ /* 0x000fe400078e0206 */
[----:B------:R-:W3:Y:S02]  /*0570*/  LDG.E R6, desc[UR4][R6.64] ;  /* 0x0000000406067981 */ /* 0x000ee4000c1e1900 */
[----:B--2---:R-:W-:Y:S01]  /*0580*/  IMAD.WIDE.U32 R14, R5, 0x4, R14 ;  /* 0x00000004050e7825 */ /* 0x004fe200078e000e */
[----:B------:R-:W-:Y:S02]  /*0590*/  IADD3.X R5, PT, PT, RZ, RZ, RZ, P1, !PT ;  /* 0x000000ffff057210 */ /* 0x000fe40000ffe4ff */
[----:B-1----:R-:W-:-:S03]  /*05a0*/  LEA R4, P1, R10, UR6, 0x2 ;  /* 0x000000060a047c11 */ /* 0x002fc6000f8210ff */
[----:B------:R-:W3:Y:S01]  /*05b0*/  LDG.E R15, desc[UR4][R14.64] ;  /* 0x000000040e0f7981 */ /* 0x000ee2000c1e1900 */
[----:B------:R-:W-:Y:S01]  /*05c0*/  LEA.HI.X R5, R10, UR7, R5, 0x2, P1 ;  /* 0x000000070a057c11 */ /* 0x000fe200088f1405 */
[C---:B------:R-:W-:Y:S02]  /*05d0*/  IMAD.WIDE R10, R3.reuse, 0x4, R8 ;  /* 0x00000004030a7825 */ /* 0x040fe400078e0208 */
[----:B------:R-:W2:Y:S04]  /*05e0*/  LDG.E R8, desc[UR4][R8.64] ;  /* 0x0000000408087981 */ /* 0x000ea8000c1e1900 */
[----:B------:R-:W2:Y:S01]  /*05f0*/  LDG.E R17, desc[UR4][R4.64+0x4] ;  /* 0x0000040404117981 */ /* 0x000ea2000c1e1900 */
[----:B------:R-:W-:-:S03]  /*0600*/  IMAD.WIDE R12, R3, 0x4, R10 ;  /* 0x00000004030c7825 */ /* 0x000fc600078e020a */
[----:B------:R-:W4:Y:S04]  /*0610*/  LDG.E R22, desc[UR4][R10.64] ;  /* 0x000000040a167981 */ /* 0x000f28000c1e1900 */
[----:B------:R-:W4:Y:S04]  /*0620*/  LDG.E R18, desc[UR4][R4.64+0x8] ;  /* 0x0000080404127981 */ /* 0x000f28000c1e1900 */
[----:B------:R-:W5:Y:S04]  /*0630*/  LDG.E R26, desc[UR4][R4.64+0xc] ;  /* 0x00000c04041a7981 */ /* 0x000f68000c1e1900 */
[----:B------:R-:W5:Y:S01]  /*0640*/  LDG.E R12, desc[UR4][R12.64] ;  /* 0x000000040c0c7981 */ /* 0x000f62000c1e1900 */
[----:B------:R-:W-:Y:S01]  /*0650*/  IADD3 R21, PT, PT, R21, 0x4, RZ ;  /* 0x0000000415157810 */ /* 0x000fe20007ffe0ff */
[----:B---3--:R-:W-:-:S04]  /*0660*/  FFMA R24, R15, R6, R24 ;  /* 0x000000060f187223 */ /* 0x008fc80000000018 */
[----:B--2---:R-:W-:-:S04]  /*0670*/  FFMA R17, R17, R8, R24 ;  /* 0x0000000811117223 */ /* 0x004fc80000000018 */
[----:B----4-:R-:W-:-:S04]  /*0680*/  FFMA R17, R18, R22, R17 ;  /* 0x0000001612117223 */ /* 0x010fc80000000011 */
[----:B-----5:R-:W-:-:S07]  /*0690*/  FFMA R24, R26, R12, R17 ;  /* 0x0000000c1a187223 */ /* 0x020fce0000000011 */
.L_x_3:
[----:B------:R-:W-:Y:S05]  /*06a0*/  @!P0 BRA `(.L_x_0) ;  /* 0x00000000007c8947 */ /* 0x000fea0003800000 */
[----:B------:R-:W-:Y:S01]  /*06b0*/  ISETP.NE.AND P1, PT, R16, 0x1, PT ;  /* 0x000000011000780c */ /* 0x000fe20003f25270 */
[----:B------:R-:W0:Y:S01]  /*06c0*/  LDC.64 R12, c[0x0][0x380] ;  /* 0x0000e000ff0c7b82 */ /* 0x000e220000000a00 */
[----:B------:R-:W-:-:S04]  /*06d0*/  LOP3.LUT R2, R2, 0x1, RZ, 0xc0, !PT ;  /* 0x0000000102027812 */ /* 0x000fc800078ec0ff */
[----:B------:R-:W-:-:S03]  /*06e0*/  ISETP.NE.U32.AND P0, PT, R2, 0x1, PT ;  /* 0x000000010200780c */ /* 0x000fc60003f05070 */
[----:B------:R-:W1:Y:S04]  /*06f0*/  LDC.64 R10, c[0x0][0x388] ;  /* 0x0000e200ff0a7b82 */ /* 0x000e680000000a00 */
[CC--:B------:R-:W-:Y:S02]  /*0700*/  @P1 IADD3 R15, PT, PT, R20.reuse, R21.reuse, RZ ;  /* 0x00000015140f1210 */ /* 0x0c0fe40007ffe0ff */
[----:B------:R-:W-:Y:S02]  /*0710*/  @P1 IADD3 R2, P2, PT, R20, R21, RZ ;  /* 0x0000001514021210 */ /* 0x000fe40007f5e0ff */
[----:B------:R-:W2:Y:S02]  /*0720*/  @P1 LDC.64 R4, c[0x0][0x380] ;  /* 0x0000e000ff041b82 */ /* 0x000ea40000000a00 */
[----:B------:R-:W-:-:S06]  /*0730*/  @P1 IADD3.X R14, PT, PT, RZ, RZ, RZ, P2, !PT ;  /* 0x000000ffff0e1210 */ /* 0x000fcc00017fe4ff */
[----:B------:R-:W3:Y:S01]  /*0740*/  LDC.64 R6, c[0x0][0x380] ;  /* 0x0000e000ff067b82 */ /* 0x000ee20000000a00 */
[----:B0-----:R-:W-:-:S04]  /*0750*/  @P1 IMAD.WIDE.U32 R12, R15, 0x4, R12 ;  /* 0x000000040f0c1825 */ /* 0x001fc800078e000c */
[C---:B------:R-:W-:Y:S01]  /*0760*/  @P1 IMAD R15, R21.reuse, R3, R0 ;  /* 0x00000003150f1224 */ /* 0x040fe200078e0200 */
[----:B------:R-:W-:Y:S01]  /*0770*/  @P1 IADD3 R21, PT, PT, R21, 0x2, RZ ;  /* 0x0000000215151810 */ /* 0x000fe20007ffe0ff */
[----:B------:R-:W4:Y:S01]  /*0780*/  @P1 LDG.E R13, desc[UR4][R12.64] ;  /* 0x000000040c0d1981 */ /* 0x000f22000c1e1900 */
[----:B------:R-:W0:Y:S01]  /*0790*/  LDC.64 R8, c[0x0][0x388] ;  /* 0x0000e200ff087b82 */ /* 0x000e220000000a00 */
[----:B-1----:R-:W-:Y:S01]  /*07a0*/  @P1 IMAD.WIDE R10, R15, 0x4, R10 ;  /* 0x000000040f0a1825 */ /* 0x002fe200078e020a */
[----:B------:R-:W-:Y:S02]  /*07b0*/  @!P0 IADD3 R17, PT, PT, R20, R21, RZ ;  /* 0x0000001514118210 */ /* 0x000fe40007ffe0ff */
[----:B--2---:R-:W-:Y:S01]  /*07c0*/  @P1 LEA R4, P2, R2, R4, 0x2 ;  /* 0x0000000402041211 */ /* 0x004fe200078410ff */
[----:B------:R-:W-:-:S03]  /*07d0*/  @!P0 IMAD R21, R21, R3, R0 ;  /* 0x0000000315158224 */ /* 0x000fc600078e0200 */
[----:B------:R-:W-:Y:S01]  /*07e0*/  @P1 LEA.HI.X R5, R2, R5, R14, 0x2, P2 ;  /* 0x0000000502051211 */ /* 0x000fe200010f140e */
[----:B------:R-:W-:Y:S01]  /*07f0*/  @P1 IMAD.WIDE R14, R3, 0x4, R10 ;  /* 0x00000004030e1825 */ /* 0x000fe200078e020a */
[----:B------:R-:W4:Y:S03]  /*0800*/  @P1 LDG.E R2, desc[UR4][R10.64] ;  /* 0x000000040a021981 */ /* 0x000f26000c1e1900 */
[----:B---3--:R-:W-:Y:S01]  /*0810*/  @!P0 IMAD.WIDE.U32 R6, R17, 0x4, R6 ;  /* 0x0000000411068825 */ /* 0x008fe200078e0006 */
[----:B------:R-:W2:Y:S04]  /*0820*/  @P1 LDG.E R5, desc[UR4][R4.64+0x4] ;  /* 0x0000040404051981 */ /* 0x000ea8000c1e1900 */
[----:B------:R-:W2:Y:S01]  /*0830*/  @P1 LDG.E R14, desc[UR4][R14.64] ;  /* 0x000000040e0e1981 */ /* 0x000ea2000c1e1900 */
[----:B0-----:R-:W-:-:S03]  /*0840*/  @!P0 IMAD.WIDE R8, R21, 0x4, R8 ;  /* 0x0000000415088825 */ /* 0x001fc600078e0208 */
[----:B------:R-:W3:Y:S04]  /*0850*/  @!P0 LDG.E R7, desc[UR4][R6.64] ;  /* 0x0000000406078981 */ /* 0x000ee8000c1e1900 */
[----:B------:R-:W3:Y:S01]  /*0860*/  @!P0 LDG.E R8, desc[UR4][R8.64] ;  /* 0x0000000408088981 */ /* 0x000ee2000c1e1900 */
[----:B----4-:R-:W-:-:S04]  /*0870*/  @P1 FFMA R2, R13, R2, R24 ;  /* 0x000000020d021223 */ /* 0x010fc80000000018 */
[----:B--2---:R-:W-:-:S04]  /*0880*/  @P1 FFMA R24, R5, R14, R2 ;  /* 0x0000000e05181223 */ /* 0x004fc80000000002 */
[----:B---3--:R-:W-:-:S07]  /*0890*/  @!P0 FFMA R24, R7, R8, R24 ;  /* 0x0000000807188223 */ /* 0x008fce0000000018 */
.L_x_0:
[----:B------:R-:W0:Y:S01]  /*08a0*/  LDC.64 R4, c[0x0][0x390] ;  /* 0x0000e400ff047b82 */ /* 0x000e220000000a00 */
[----:B------:R-:W-:-:S04]  /*08b0*/  IMAD R3, R19, R3, R0 ;  /* 0x0000000313037224 */ /* 0x000fc800078e0200 */
[----:B0-----:R-:W-:-:S05]  /*08c0*/  IMAD.WIDE R2, R3, 0x4, R4 ;  /* 0x0000000403027825 */ /* 0x001fca00078e0204 */
[----:B------:R-:W-:Y:S01]  /*08d0*/  STG.E desc[UR4][R2.64], R24 ;  /* 0x0000001802007986 */ /* 0x000fe2000c101904 */
[----:B------:R-:W-:Y:S05]  /*08e0*/  EXIT ;  /* 0x000000000000794d */ /* 0x000fea0003800000 */
.L_x_4:
[----:B------:R-:W-:-:S00]  /*08f0*/  BRA `(.L_x_4) ;  /* 0xfffffffc00fc7947 */ /* 0x000fc0000383ffff */
[----:B------:R-:W-:-:S00]  /*0900*/  NOP ;  /* 0x0000000000007918 */ /* 0x000fc00000000000 */
[----:B------:R-:W-:-:S00]  /*0910*/  NOP ;  /* 0x0000000000007918 */ /* 0x000fc00000000000 */
[----:B------:R-:W-:-:S00]  /*0920*/  NOP ;  /* 0x0000000000007918 */ /* 0x000fc00000000000 */
[----:B------:R-:W-:-:S00]  /*0930*/  NOP ;  /* 0x0000000000007918 */ /* 0x000fc00000000000 */
[----:B------:R-:W-:-:S00]  /*0940*/  NOP ;  /* 0x0000000000007918 */ /* 0x000fc00000000000 */
[----:B------:R-:W-:-:S00]  /*0950*/  NOP ;  /* 0x0000000000007918 */ /* 0x000fc00000000000 */
[----:B------:R-:W-:-:S00]  /*0960*/  NOP ;  /* 0x0000000000007918 */ /* 0x000fc00000000000 */
[----:B------:R-:W-:-:S00]  /*0970*/  NOP ;  /* 0x0000000000007918 */ /* 0x000fc00000000000 */
.L_x_5:


//--------------------- .nv.shared.reserved.0     --------------------------
	.section	.nv.shared.reserved.0,"aw",@nobits
	.weak		__nv_reservedSMEM_offset_0_alias
	.size		__nv_reservedSMEM_offset_0_alias, 0, 64
	.other		__nv_reservedSMEM_offset_0_alias,@"STO_CUDA_RESERVED_SHARED STV_DEFAULT"
__nv_reservedSMEM_offset_0_alias:
	.zero		0
	.zero		64


//--------------------- .nv.constant0._Z15matrixMulKernelPfS_S_iii --------------------------
	.section	.nv.constant0._Z15matrixMulKernelPfS_S_iii,"a",@progbits
	.sectionflags	@""
	.align	4
.nv.constant0._Z15matrixMulKernelPfS_S_iii:
	.zero		932


//--------------------- SYMBOLS --------------------------

	.type		.nv.reservedSmem.offset0,@object
	.size		.nv.reservedSmem.offset0,0x4
